//
// Generated by NVIDIA NVVM Compiler
//
// Compiler Build ID: CL-36424714
// Cuda compilation tools, release 13.0, V13.0.88
// Based on NVVM 20.0.0
//

.version 9.0
.target sm_100
.address_size 64

	// .globl	_Z11rungeKutta4PdS_idPS_
// _ZZ11rungeKutta4PdS_idPS_E7yValues has been demoted
.global .align 1 .b8 _ZN34_INTERNAL_8a3dc5ae_4_k_cu_108d9b924cuda3std3__45__cpo5beginE[1];
.global .align 1 .b8 _ZN34_INTERNAL_8a3dc5ae_4_k_cu_108d9b924cuda3std3__45__cpo3endE[1];
.global .align 1 .b8 _ZN34_INTERNAL_8a3dc5ae_4_k_cu_108d9b924cuda3std3__45__cpo6cbeginE[1];
.global .align 1 .b8 _ZN34_INTERNAL_8a3dc5ae_4_k_cu_108d9b924cuda3std3__45__cpo4cendE[1];
.global .align 1 .b8 _ZN34_INTERNAL_8a3dc5ae_4_k_cu_108d9b924cuda3std3__45__cpo6rbeginE[1];
.global .align 1 .b8 _ZN34_INTERNAL_8a3dc5ae_4_k_cu_108d9b924cuda3std3__45__cpo4rendE[1];
.global .align 1 .b8 _ZN34_INTERNAL_8a3dc5ae_4_k_cu_108d9b924cuda3std3__45__cpo7crbeginE[1];
.global .align 1 .b8 _ZN34_INTERNAL_8a3dc5ae_4_k_cu_108d9b924cuda3std3__45__cpo5crendE[1];
.global .align 1 .b8 _ZN34_INTERNAL_8a3dc5ae_4_k_cu_108d9b924cuda3std3__436_GLOBAL__N__8a3dc5ae_4_k_cu_108d9b926ignoreE[1];
.global .align 1 .b8 _ZN34_INTERNAL_8a3dc5ae_4_k_cu_108d9b924cuda3std3__419piecewise_constructE[1];
.global .align 1 .b8 _ZN34_INTERNAL_8a3dc5ae_4_k_cu_108d9b924cuda3std3__48in_placeE[1];
.global .align 1 .b8 _ZN34_INTERNAL_8a3dc5ae_4_k_cu_108d9b924cuda3std3__420unreachable_sentinelE[1];
.global .align 1 .b8 _ZN34_INTERNAL_8a3dc5ae_4_k_cu_108d9b924cuda3std3__47nulloptE[1];
.global .align 1 .b8 _ZN34_INTERNAL_8a3dc5ae_4_k_cu_108d9b924cuda3std3__48unexpectE[1];
.global .align 1 .b8 _ZN34_INTERNAL_8a3dc5ae_4_k_cu_108d9b924cuda3std6ranges3__45__cpo4swapE[1];
.global .align 1 .b8 _ZN34_INTERNAL_8a3dc5ae_4_k_cu_108d9b924cuda3std6ranges3__45__cpo9iter_moveE[1];
.global .align 1 .b8 _ZN34_INTERNAL_8a3dc5ae_4_k_cu_108d9b924cuda3std6ranges3__45__cpo7advanceE[1];
.global .align 1 .b8 _ZN34_INTERNAL_8a3dc5ae_4_k_cu_108d9b924cuda3std6ranges3__45__cpo5beginE[1];
.global .align 1 .b8 _ZN34_INTERNAL_8a3dc5ae_4_k_cu_108d9b924cuda3std6ranges3__45__cpo3endE[1];
.global .align 1 .b8 _ZN34_INTERNAL_8a3dc5ae_4_k_cu_108d9b924cuda3std6ranges3__45__cpo6cbeginE[1];
.global .align 1 .b8 _ZN34_INTERNAL_8a3dc5ae_4_k_cu_108d9b924cuda3std6ranges3__45__cpo4cendE[1];
.global .align 1 .b8 _ZN34_INTERNAL_8a3dc5ae_4_k_cu_108d9b924cuda3std6ranges3__45__cpo9iter_swapE[1];
.global .align 1 .b8 _ZN34_INTERNAL_8a3dc5ae_4_k_cu_108d9b924cuda3std6ranges3__45__cpo4nextE[1];
.global .align 1 .b8 _ZN34_INTERNAL_8a3dc5ae_4_k_cu_108d9b924cuda3std6ranges3__45__cpo4prevE[1];
.global .align 1 .b8 _ZN34_INTERNAL_8a3dc5ae_4_k_cu_108d9b924cuda3std6ranges3__45__cpo4dataE[1];
.global .align 1 .b8 _ZN34_INTERNAL_8a3dc5ae_4_k_cu_108d9b924cuda3std6ranges3__45__cpo5cdataE[1];
.global .align 1 .b8 _ZN34_INTERNAL_8a3dc5ae_4_k_cu_108d9b924cuda3std6ranges3__45__cpo4sizeE[1];
.global .align 1 .b8 _ZN34_INTERNAL_8a3dc5ae_4_k_cu_108d9b924cuda3std6ranges3__45__cpo5ssizeE[1];
.global .align 1 .b8 _ZN34_INTERNAL_8a3dc5ae_4_k_cu_108d9b924cuda3std6ranges3__45__cpo8distanceE[1];
.global .align 1 .b8 _ZN34_INTERNAL_8a3dc5ae_4_k_cu_108d9b926thrust24THRUST_300001_SM_1000_NS12placeholders2_1E[1];
.global .align 1 .b8 _ZN34_INTERNAL_8a3dc5ae_4_k_cu_108d9b926thrust24THRUST_300001_SM_1000_NS12placeholders2_2E[1];
.global .align 1 .b8 _ZN34_INTERNAL_8a3dc5ae_4_k_cu_108d9b926thrust24THRUST_300001_SM_1000_NS12placeholders2_3E[1];
.global .align 1 .b8 _ZN34_INTERNAL_8a3dc5ae_4_k_cu_108d9b926thrust24THRUST_300001_SM_1000_NS12placeholders2_4E[1];
.global .align 1 .b8 _ZN34_INTERNAL_8a3dc5ae_4_k_cu_108d9b926thrust24THRUST_300001_SM_1000_NS12placeholders2_5E[1];
.global .align 1 .b8 _ZN34_INTERNAL_8a3dc5ae_4_k_cu_108d9b926thrust24THRUST_300001_SM_1000_NS12placeholders2_6E[1];
.global .align 1 .b8 _ZN34_INTERNAL_8a3dc5ae_4_k_cu_108d9b926thrust24THRUST_300001_SM_1000_NS12placeholders2_7E[1];
.global .align 1 .b8 _ZN34_INTERNAL_8a3dc5ae_4_k_cu_108d9b926thrust24THRUST_300001_SM_1000_NS12placeholders2_8E[1];
.global .align 1 .b8 _ZN34_INTERNAL_8a3dc5ae_4_k_cu_108d9b926thrust24THRUST_300001_SM_1000_NS12placeholders2_9E[1];
.global .align 1 .b8 _ZN34_INTERNAL_8a3dc5ae_4_k_cu_108d9b926thrust24THRUST_300001_SM_1000_NS12placeholders3_10E[1];
.global .align 1 .b8 _ZN34_INTERNAL_8a3dc5ae_4_k_cu_108d9b926thrust24THRUST_300001_SM_1000_NS8cuda_cub3parE[1];
.global .align 1 .b8 _ZN34_INTERNAL_8a3dc5ae_4_k_cu_108d9b926thrust24THRUST_300001_SM_1000_NS8cuda_cub10par_nosyncE[1];
.global .align 1 .b8 _ZN34_INTERNAL_8a3dc5ae_4_k_cu_108d9b926thrust24THRUST_300001_SM_1000_NS6system6detail10sequential3seqE[1];
.global .align 1 .b8 _ZN34_INTERNAL_8a3dc5ae_4_k_cu_108d9b926thrust24THRUST_300001_SM_1000_NS3seqE[1];

.visible .entry _Z11rungeKutta4PdS_idPS_(
	.param .u64 .ptr .align 1 _Z11rungeKutta4PdS_idPS__param_0,
	.param .u64 .ptr .align 1 _Z11rungeKutta4PdS_idPS__param_1,
	.param .u32 _Z11rungeKutta4PdS_idPS__param_2,
	.param .f64 _Z11rungeKutta4PdS_idPS__param_3,
	.param .u64 .ptr .align 1 _Z11rungeKutta4PdS_idPS__param_4
)
{
	.reg .pred 	%p<5>;
	.reg .b32 	%r<10>;
	.reg .b64 	%rd<25>;
	.reg .b64 	%fd<46>;
	// demoted variable
	.shared .align 8 .b8 _ZZ11rungeKutta4PdS_idPS_E7yValues[320];
	ld.param.u64 	%rd5, [_Z11rungeKutta4PdS_idPS__param_0];
	ld.param.u64 	%rd6, [_Z11rungeKutta4PdS_idPS__param_1];
	ld.param.u32 	%r6, [_Z11rungeKutta4PdS_idPS__param_2];
	ld.param.f64 	%fd1, [_Z11rungeKutta4PdS_idPS__param_3];
	ld.param.u64 	%rd7, [_Z11rungeKutta4PdS_idPS__param_4];
	cvta.to.global.u64 	%rd1, %rd7;
	cvta.to.global.u64 	%rd8, %rd6;
	cvta.to.global.u64 	%rd9, %rd5;
	mov.u32 	%r1, %tid.x;
	mul.wide.u32 	%rd10, %r1, 8;
	add.s64 	%rd11, %rd9, %rd10;
	ld.global.f64 	%fd2, [%rd11];
	shl.b32 	%r7, %r1, 3;
	mov.u32 	%r8, _ZZ11rungeKutta4PdS_idPS_E7yValues;
	add.s32 	%r2, %r8, %r7;
	st.shared.f64 	[%r2], %fd2;
	add.s64 	%rd12, %rd8, %rd10;
	ld.global.f64 	%fd3, [%rd12];
	st.shared.f64 	[%r2+256], %fd3;
	ld.global.u64 	%rd13, [%rd1];
	cvta.to.global.u64 	%rd14, %rd13;
	add.s64 	%rd15, %rd14, %rd10;
	st.global.f64 	[%rd15], %fd2;
	bar.sync 	0;
	setp.ne.s32 	%p1, %r1, 0;
	setp.lt.s32 	%p2, %r6, 2;
	or.pred  	%p3, %p1, %p2;
	@%p3 bra 	$L__BB0_3;
	neg.s32 	%r9, %r6;
	add.s64 	%rd24, %rd1, 8;
$L__BB0_2:
	ld.shared.f64 	%fd4, [_ZZ11rungeKutta4PdS_idPS_E7yValues+256];
	ld.shared.f64 	%fd5, [_ZZ11rungeKutta4PdS_idPS_E7yValues];
	mul.f64 	%fd6, %fd5, %fd4;
	ld.shared.f64 	%fd7, [_ZZ11rungeKutta4PdS_idPS_E7yValues+264];
	ld.shared.f64 	%fd8, [_ZZ11rungeKutta4PdS_idPS_E7yValues+16];
	ld.shared.f64 	%fd9, [_ZZ11rungeKutta4PdS_idPS_E7yValues+32];
	fma.rn.f64 	%fd10, %fd7, %fd8, %fd9;
	ld.shared.f64 	%fd11, [_ZZ11rungeKutta4PdS_idPS_E7yValues+24];
	add.f64 	%fd12, %fd10, %fd11;
	mul.f64 	%fd13, %fd6, %fd12;
	mul.f64 	%fd14, %fd1, %fd13;
	mul.f64 	%fd15, %fd14, 0d3FE0000000000000;
	mul.f64 	%fd16, %fd15, 0d3FE0000000000000;
	sub.f64 	%fd17, %fd5, %fd16;
	st.shared.f64 	[_ZZ11rungeKutta4PdS_idPS_E7yValues+64], %fd17;
	bar.sync 	0;
	ld.shared.f64 	%fd18, [_ZZ11rungeKutta4PdS_idPS_E7yValues+256];
	ld.shared.f64 	%fd19, [_ZZ11rungeKutta4PdS_idPS_E7yValues+64];
	mul.f64 	%fd20, %fd19, %fd18;
	ld.shared.f64 	%fd21, [_ZZ11rungeKutta4PdS_idPS_E7yValues+264];
	ld.shared.f64 	%fd22, [_ZZ11rungeKutta4PdS_idPS_E7yValues+80];
	ld.shared.f64 	%fd23, [_ZZ11rungeKutta4PdS_idPS_E7yValues+96];
	fma.rn.f64 	%fd24, %fd21, %fd22, %fd23;
	ld.shared.f64 	%fd25, [_ZZ11rungeKutta4PdS_idPS_E7yValues+88];
	add.f64 	%fd26, %fd24, %fd25;
	mul.f64 	%fd27, %fd20, %fd26;
	mul.f64 	%fd28, %fd1, %fd27;
	mul.f64 	%fd29, %fd28, 0d3FE0000000000000;
	mul.f64 	%fd30, %fd29, 0d3FE0000000000000;
	sub.f64 	%fd31, %fd19, %fd30;
	st.shared.f64 	[_ZZ11rungeKutta4PdS_idPS_E7yValues+128], %fd31;
	bar.sync 	0;
	ld.shared.f64 	%fd32, [_ZZ11rungeKutta4PdS_idPS_E7yValues+256];
	ld.shared.f64 	%fd33, [_ZZ11rungeKutta4PdS_idPS_E7yValues+128];
	mul.f64 	%fd34, %fd33, %fd32;
	ld.shared.f64 	%fd35, [_ZZ11rungeKutta4PdS_idPS_E7yValues+264];
	ld.shared.f64 	%fd36, [_ZZ11rungeKutta4PdS_idPS_E7yValues+144];
	ld.shared.f64 	%fd37, [_ZZ11rungeKutta4PdS_idPS_E7yValues+160];
	fma.rn.f64 	%fd38, %fd35, %fd36, %fd37;
	ld.shared.f64 	%fd39, [_ZZ11rungeKutta4PdS_idPS_E7yValues+152];
	add.f64 	%fd40, %fd38, %fd39;
	mul.f64 	%fd41, %fd34, %fd40;
	mul.f64 	%fd42, %fd1, %fd41;
	mul.f64 	%fd43, %fd42, 0d3FE0000000000000;
	sub.f64 	%fd44, %fd33, %fd43;
	st.shared.f64 	[_ZZ11rungeKutta4PdS_idPS_E7yValues+192], %fd44;
	bar.sync 	0;
	ld.global.u64 	%rd16, [%rd24];
	cvta.to.global.u64 	%rd17, %rd16;
	add.s64 	%rd19, %rd17, %rd10;
	mov.b64 	%rd20, 9221120237041090560;
	st.global.u64 	[%rd19], %rd20;
	ld.global.u64 	%rd21, [%rd24];
	cvta.to.global.u64 	%rd22, %rd21;
	add.s64 	%rd23, %rd22, %rd10;
	ld.global.f64 	%fd45, [%rd23];
	st.shared.f64 	[%r2], %fd45;
	bar.sync 	0;
	add.s32 	%r9, %r9, 1;
	add.s64 	%rd24, %rd24, 8;
	setp.ne.s32 	%p4, %r9, -1;
	@%p4 bra 	$L__BB0_2;
$L__BB0_3:
	ret;

}
	// .globl	_ZN3cub18CUB_300001_SM_10006detail11EmptyKernelIvEEvv
.visible .entry _ZN3cub18CUB_300001_SM_10006detail11EmptyKernelIvEEvv()
{


	ret;

}


// ===== COMPILED SASS (sm_100) =====

	.target	sm_100

	.elftype	@"ET_EXEC"


//--------------------- .note.nv.tkinfo           --------------------------
	.section	.note.nv.tkinfo,"",@"SHT_NOTE"
	.sectionflags	@"SHF_NOTE_NV_TKINFO"
	.tkinfo
        /*0018*/ 	.word	0x00000002
        /*0030*/ 	.string	""
        /*0030*/ 	.string	"ptxas"
        /*0030*/ 	.string	"Cuda compilation tools, release 13.0, V13.0.88"
        /*0030*/ 	.string	"Build cuda_13.0.r13.0/compiler.36424714_0"
        /*0030*/ 	.string	"-arch sm_100 -m 64 "



//--------------------- .note.nv.cuinfo           --------------------------
	.section	.note.nv.cuinfo,"",@"SHT_NOTE"
	.sectionflags	@"SHF_NOTE_NV_CUINFO"
        /*0018*/ 	.short	0x0002
        /*001a*/ 	.short	0x0064
        /*001c*/ 	.short	0x0082
	.zero		2


//--------------------- .nv.info                  --------------------------
	.section	.nv.info,"",@"SHT_CUDA_INFO"
	.align	4


	//----- nvinfo : EIATTR_REGCOUNT
	.align		4
        /*0000*/ 	.byte	0x04, 0x2f
        /*0002*/ 	.short	(.L_44 - .L_43)
	.align		4
.L_43:
        /*0004*/ 	.word	index@(_Z11rungeKutta4PdS_idPS_)
        /*0008*/ 	.word	0x00000018


	//----- nvinfo : EIATTR_FRAME_SIZE
	.align		4
.L_44:
        /*000c*/ 	.byte	0x04, 0x11
        /*000e*/ 	.short	(.L_46 - .L_45)
	.align		4
.L_45:
        /*0010*/ 	.word	index@(_Z11rungeKutta4PdS_idPS_)
        /*0014*/ 	.word	0x00000000


	//----- nvinfo : EIATTR_REGCOUNT
	.align		4
.L_46:
        /*0018*/ 	.byte	0x04, 0x2f
        /*001a*/ 	.short	(.L_48 - .L_47)
	.align		4
.L_47:
        /*001c*/ 	.word	index@(_ZN3cub18CUB_300001_SM_10006detail11EmptyKernelIvEEvv)
        /*0020*/ 	.word	0x00000004


	//----- nvinfo : EIATTR_FRAME_SIZE
	.align		4
.L_48:
        /*0024*/ 	.byte	0x04, 0x11
        /*0026*/ 	.short	(.L_50 - .L_49)
	.align		4
.L_49:
        /*0028*/ 	.word	index@(_ZN3cub18CUB_300001_SM_10006detail11EmptyKernelIvEEvv)
        /*002c*/ 	.word	0x00000000


	//----- nvinfo : EIATTR_MIN_STACK_SIZE
	.align		4
.L_50:
        /*0030*/ 	.byte	0x04, 0x12
        /*0032*/ 	.short	(.L_52 - .L_51)
	.align		4
.L_51:
        /*0034*/ 	.word	index@(_ZN3cub18CUB_300001_SM_10006detail11EmptyKernelIvEEvv)
        /*0038*/ 	.word	0x00000000


	//----- nvinfo : EIATTR_MIN_STACK_SIZE
	.align		4
.L_52:
        /*003c*/ 	.byte	0x04, 0x12
        /*003e*/ 	.short	(.L_54 - .L_53)
	.align		4
.L_53:
        /*0040*/ 	.word	index@(_Z11rungeKutta4PdS_idPS_)
        /*0044*/ 	.word	0x00000000
.L_54:


//--------------------- .nv.compat                --------------------------
	.section	.nv.compat,"",@"SHT_CUDA_COMPAT_INFO"
	.align	4
        /*0000*/ 	.byte	0x02, 0x09, 0x00, 0x00, 0x02, 0x02, 0x01, 0x00, 0x02, 0x05, 0x05, 0x00, 0x03, 0x07, 0x01, 0x01
        /*0010*/ 	.byte	0x02, 0x03, 0x00, 0x00, 0x02, 0x06, 0x01, 0x00, 0x04, 0x0b, 0x08, 0x00, 0x01, 0x00, 0x00, 0x00
        /*0020*/ 	.byte	0x00, 0x00, 0x00, 0x00


//--------------------- .nv.info._ZN3cub18CUB_300001_SM_10006detail11EmptyKernelIvEEvv --------------------------
	.section	.nv.info._ZN3cub18CUB_300001_SM_10006detail11EmptyKernelIvEEvv,"",@"SHT_CUDA_INFO"
	.sectionflags	@""
	.align	4


	//----- nvinfo : EIATTR_CUDA_API_VERSION
	.align		4
        /*0000*/ 	.byte	0x04, 0x37
        /*0002*/ 	.short	(.L_56 - .L_55)
.L_55:
        /*0004*/ 	.word	0x00000082


	//----- nvinfo : EIATTR_SPARSE_MMA_MASK
	.align		4
.L_56:
        /*0008*/ 	.byte	0x03, 0x50
        /*000a*/ 	.short	0x0000


	//----- nvinfo : EIATTR_MAXREG_COUNT
	.align		4
        /*000c*/ 	.byte	0x03, 0x1b
        /*000e*/ 	.short	0x00ff


	//----- nvinfo : EIATTR_MERCURY_ISA_VERSION
	.align		4
        /*0010*/ 	.byte	0x03, 0x5f
        /*0012*/ 	.short	0x0101


	//----- nvinfo : EIATTR_VRC_CTA_INIT_COUNT
	.align		4
        /*0014*/ 	.byte	0x02, 0x4a
	.zero		1
	.zero		1


	//----- nvinfo : EIATTR_EXIT_INSTR_OFFSETS
	.align		4
        /*0018*/ 	.byte	0x04, 0x1c
        /*001a*/ 	.short	(.L_58 - .L_57)


	//   ....[0]....
.L_57:
        /*001c*/ 	.word	0x00000010


	//----- nvinfo : EIATTR_SW_WAR
	.align		4
.L_58:
        /*0020*/ 	.byte	0x04, 0x36
        /*0022*/ 	.short	(.L_60 - .L_59)
.L_59:
        /*0024*/ 	.word	0x00000008
.L_60:


//--------------------- .nv.info._Z11rungeKutta4PdS_idPS_ --------------------------
	.section	.nv.info._Z11rungeKutta4PdS_idPS_,"",@"SHT_CUDA_INFO"
	.sectionflags	@""
	.align	4


	//----- nvinfo : EIATTR_CUDA_API_VERSION
	.align		4
        /*0000*/ 	.byte	0x04, 0x37
        /*0002*/ 	.short	(.L_62 - .L_61)
.L_61:
        /*0004*/ 	.word	0x00000082


	//----- nvinfo : EIATTR_KPARAM_INFO
	.align		4
.L_62:
        /*0008*/ 	.byte	0x04, 0x17
        /*000a*/ 	.short	(.L_64 - .L_63)
.L_63:
        /*000c*/ 	.word	0x00000000
        /*0010*/ 	.short	0x0004
        /*0012*/ 	.short	0x0020
        /*0014*/ 	.byte	0x00, 0xf5, 0x21, 0x00


	//----- nvinfo : EIATTR_KPARAM_INFO
	.align		4
.L_64:
        /*0018*/ 	.byte	0x04, 0x17
        /*001a*/ 	.short	(.L_66 - .L_65)
.L_65:
        /*001c*/ 	.word	0x00000000
        /*0020*/ 	.short	0x0003
        /*0022*/ 	.short	0x0018
        /*0024*/ 	.byte	0x00, 0xf0, 0x21, 0x00


	//----- nvinfo : EIATTR_KPARAM_INFO
	.align		4
.L_66:
        /*0028*/ 	.byte	0x04, 0x17
        /*002a*/ 	.short	(.L_68 - .L_67)
.L_67:
        /*002c*/ 	.word	0x00000000
        /*0030*/ 	.short	0x0002
        /*0032*/ 	.short	0x0010
        /*0034*/ 	.byte	0x00, 0xf0, 0x11, 0x00


	//----- nvinfo : EIATTR_KPARAM_INFO
	.align		4
.L_68:
        /*0038*/ 	.byte	0x04, 0x17
        /*003a*/ 	.short	(.L_70 - .L_69)
.L_69:
        /*003c*/ 	.word	0x00000000
        /*0040*/ 	.short	0x0001
        /*0042*/ 	.short	0x0008
        /*0044*/ 	.byte	0x00, 0xf5, 0x21, 0x00


	//----- nvinfo : EIATTR_KPARAM_INFO
	.align		4
.L_70:
        /*0048*/ 	.byte	0x04, 0x17
        /*004a*/ 	.short	(.L_72 - .L_71)
.L_71:
        /*004c*/ 	.word	0x00000000
        /*0050*/ 	.short	0x0000
        /*0052*/ 	.short	0x0000
        /*0054*/ 	.byte	0x00, 0xf5, 0x21, 0x00


	//----- nvinfo : EIATTR_SPARSE_MMA_MASK
	.align		4
.L_72:
        /*0058*/ 	.byte	0x03, 0x50
        /*005a*/ 	.short	0x0000


	//----- nvinfo : EIATTR_MAXREG_COUNT
	.align		4
        /*005c*/ 	.byte	0x03, 0x1b
        /*005e*/ 	.short	0x00ff


	//----- nvinfo : EIATTR_NUM_BARRIERS
	.align		4
        /*0060*/ 	.byte	0x02, 0x4c
        /*0062*/ 	.byte	0x01
	.zero		1


	//----- nvinfo : EIATTR_MERCURY_ISA_VERSION
	.align		4
        /*0064*/ 	.byte	0x03, 0x5f
        /*0066*/ 	.short	0x0101


	//----- nvinfo : EIATTR_VRC_CTA_INIT_COUNT
	.align		4
        /*0068*/ 	.byte	0x02, 0x4a
	.zero		1
	.zero		1


	//----- nvinfo : EIATTR_EXIT_INSTR_OFFSETS
	.align		4
        /*006c*/ 	.byte	0x04, 0x1c
        /*006e*/ 	.short	(.L_74 - .L_73)


	//   ....[0]....
.L_73:
        /*0070*/ 	.word	0x00000170


	//   ....[1]....
        /*0074*/ 	.word	0x00000550


	//----- nvinfo : EIATTR_CBANK_PARAM_SIZE
	.align		4
.L_74:
        /*0078*/ 	.byte	0x03, 0x19
        /*007a*/ 	.short	0x0028


	//----- nvinfo : EIATTR_PARAM_CBANK
	.align		4
        /*007c*/ 	.byte	0x04, 0x0a
        /*007e*/ 	.short	(.L_76 - .L_75)
	.align		4
.L_75:
        /*0080*/ 	.word	index@(.nv.constant0._Z11rungeKutta4PdS_idPS_)
        /*0084*/ 	.short	0x0380
        /*0086*/ 	.short	0x0028


	//----- nvinfo : EIATTR_SW_WAR
	.align		4
.L_76:
        /*0088*/ 	.byte	0x04, 0x36
        /*008a*/ 	.short	(.L_78 - .L_77)
.L_77:
        /*008c*/ 	.word	0x00000008
.L_78:


//--------------------- .nv.callgraph             --------------------------
	.section	.nv.callgraph,"",@"SHT_CUDA_CALLGRAPH"
	.align	4
	.sectionentsize	8
	.align		4
        /*0000*/ 	.word	0x00000000
	.align		4
        /*0004*/ 	.word	0xffffffff
	.align		4
        /*0008*/ 	.word	0x00000000
	.align		4
        /*000c*/ 	.word	0xfffffffe
	.align		4
        /*0010*/ 	.word	0x00000000
	.align		4
        /*0014*/ 	.word	0xfffffffd
	.align		4
        /*0018*/ 	.word	0x00000000
	.align		4
        /*001c*/ 	.word	0xfffffffc


//--------------------- .nv.constant4             --------------------------
	.section	.nv.constant4,"a",@progbits
	.align	8
	.align		8
.nv.constant4:
        /*0000*/ 	.dword	_ZN34_INTERNAL_8a3dc5ae_4_k_cu_108d9b924cuda3std3__45__cpo5beginE
	.align		8
        /*0008*/ 	.dword	_ZN34_INTERNAL_8a3dc5ae_4_k_cu_108d9b924cuda3std3__45__cpo3endE
	.align		8
        /*0010*/ 	.dword	_ZN34_INTERNAL_8a3dc5ae_4_k_cu_108d9b924cuda3std3__45__cpo6cbeginE
	.align		8
        /*0018*/ 	.dword	_ZN34_INTERNAL_8a3dc5ae_4_k_cu_108d9b924cuda3std3__45__cpo4cendE
	.align		8
        /*0020*/ 	.dword	_ZN34_INTERNAL_8a3dc5ae_4_k_cu_108d9b924cuda3std3__45__cpo6rbeginE
	.align		8
        /*0028*/ 	.dword	_ZN34_INTERNAL_8a3dc5ae_4_k_cu_108d9b924cuda3std3__45__cpo4rendE
	.align		8
        /*0030*/ 	.dword	_ZN34_INTERNAL_8a3dc5ae_4_k_cu_108d9b924cuda3std3__45__cpo7crbeginE
	.align		8
        /*0038*/ 	.dword	_ZN34_INTERNAL_8a3dc5ae_4_k_cu_108d9b924cuda3std3__45__cpo5crendE
	.align		8
        /*0040*/ 	.dword	_ZN34_INTERNAL_8a3dc5ae_4_k_cu_108d9b924cuda3std3__436_GLOBAL__N__8a3dc5ae_4_k_cu_108d9b926ignoreE
	.align		8
        /*0048*/ 	.dword	_ZN34_INTERNAL_8a3dc5ae_4_k_cu_108d9b924cuda3std3__419piecewise_constructE
	.align		8
        /*0050*/ 	.dword	_ZN34_INTERNAL_8a3dc5ae_4_k_cu_108d9b924cuda3std3__48in_placeE
	.align		8
        /*0058*/ 	.dword	_ZN34_INTERNAL_8a3dc5ae_4_k_cu_108d9b924cuda3std3__420unreachable_sentinelE
	.align		8
        /*0060*/ 	.dword	_ZN34_INTERNAL_8a3dc5ae_4_k_cu_108d9b924cuda3std3__47nulloptE
	.align		8
        /*0068*/ 	.dword	_ZN34_INTERNAL_8a3dc5ae_4_k_cu_108d9b924cuda3std3__48unexpectE
	.align		8
        /*0070*/ 	.dword	_ZN34_INTERNAL_8a3dc5ae_4_k_cu_108d9b924cuda3std6ranges3__45__cpo4swapE
	.align		8
        /*0078*/ 	.dword	_ZN34_INTERNAL_8a3dc5ae_4_k_cu_108d9b924cuda3std6ranges3__45__cpo9iter_moveE
	.align		8
        /*0080*/ 	.dword	_ZN34_INTERNAL_8a3dc5ae_4_k_cu_108d9b924cuda3std6ranges3__45__cpo7advanceE
	.align		8
        /*0088*/ 	.dword	_ZN34_INTERNAL_8a3dc5ae_4_k_cu_108d9b924cuda3std6ranges3__45__cpo5beginE
	.align		8
        /*0090*/ 	.dword	_ZN34_INTERNAL_8a3dc5ae_4_k_cu_108d9b924cuda3std6ranges3__45__cpo3endE
	.align		8
        /*0098*/ 	.dword	_ZN34_INTERNAL_8a3dc5ae_4_k_cu_108d9b924cuda3std6ranges3__45__cpo6cbeginE
	.align		8
        /*00a0*/ 	.dword	_ZN34_INTERNAL_8a3dc5ae_4_k_cu_108d9b924cuda3std6ranges3__45__cpo4cendE
	.align		8
        /*00a8*/ 	.dword	_ZN34_INTERNAL_8a3dc5ae_4_k_cu_108d9b924cuda3std6ranges3__45__cpo9iter_swapE
	.align		8
        /*00b0*/ 	.dword	_ZN34_INTERNAL_8a3dc5ae_4_k_cu_108d9b924cuda3std6ranges3__45__cpo4nextE
	.align		8
        /*00b8*/ 	.dword	_ZN34_INTERNAL_8a3dc5ae_4_k_cu_108d9b924cuda3std6ranges3__45__cpo4prevE
	.align		8
        /*00c0*/ 	.dword	_ZN34_INTERNAL_8a3dc5ae_4_k_cu_108d9b924cuda3std6ranges3__45__cpo4dataE
	.align		8
        /*00c8*/ 	.dword	_ZN34_INTERNAL_8a3dc5ae_4_k_cu_108d9b924cuda3std6ranges3__45__cpo5cdataE
	.align		8
        /*00d0*/ 	.dword	_ZN34_INTERNAL_8a3dc5ae_4_k_cu_108d9b924cuda3std6ranges3__45__cpo4sizeE
	.align		8
        /*00d8*/ 	.dword	_ZN34_INTERNAL_8a3dc5ae_4_k_cu_108d9b924cuda3std6ranges3__45__cpo5ssizeE
	.align		8
        /*00e0*/ 	.dword	_ZN34_INTERNAL_8a3dc5ae_4_k_cu_108d9b924cuda3std6ranges3__45__cpo8distanceE
	.align		8
        /*00e8*/ 	.dword	_ZN34_INTERNAL_8a3dc5ae_4_k_cu_108d9b926thrust24THRUST_300001_SM_1000_NS12placeholders2_1E
	.align		8
        /*00f0*/ 	.dword	_ZN34_INTERNAL_8a3dc5ae_4_k_cu_108d9b926thrust24THRUST_300001_SM_1000_NS12placeholders2_2E
	.align		8
        /*00f8*/ 	.dword	_ZN34_INTERNAL_8a3dc5ae_4_k_cu_108d9b926thrust24THRUST_300001_SM_1000_NS12placeholders2_3E
	.align		8
        /*0100*/ 	.dword	_ZN34_INTERNAL_8a3dc5ae_4_k_cu_108d9b926thrust24THRUST_300001_SM_1000_NS12placeholders2_4E
	.align		8
        /*0108*/ 	.dword	_ZN34_INTERNAL_8a3dc5ae_4_k_cu_108d9b926thrust24THRUST_300001_SM_1000_NS12placeholders2_5E
	.align		8
        /*0110*/ 	.dword	_ZN34_INTERNAL_8a3dc5ae_4_k_cu_108d9b926thrust24THRUST_300001_SM_1000_NS12placeholders2_6E
	.align		8
        /*0118*/ 	.dword	_ZN34_INTERNAL_8a3dc5ae_4_k_cu_108d9b926thrust24THRUST_300001_SM_1000_NS12placeholders2_7E
	.align		8
        /*0120*/ 	.dword	_ZN34_INTERNAL_8a3dc5ae_4_k_cu_108d9b926thrust24THRUST_300001_SM_1000_NS12placeholders2_8E
	.align		8
        /*0128*/ 	.dword	_ZN34_INTERNAL_8a3dc5ae_4_k_cu_108d9b926thrust24THRUST_300001_SM_1000_NS12placeholders2_9E
	.align		8
        /*0130*/ 	.dword	_ZN34_INTERNAL_8a3dc5ae_4_k_cu_108d9b926thrust24THRUST_300001_SM_1000_NS12placeholders3_10E
	.align		8
        /*0138*/ 	.dword	_ZN34_INTERNAL_8a3dc5ae_4_k_cu_108d9b926thrust24THRUST_300001_SM_1000_NS8cuda_cub3parE
	.align		8
        /*0140*/ 	.dword	_ZN34_INTERNAL_8a3dc5ae_4_k_cu_108d9b926thrust24THRUST_300001_SM_1000_NS8cuda_cub10par_nosyncE
	.align		8
        /*0148*/ 	.dword	_ZN34_INTERNAL_8a3dc5ae_4_k_cu_108d9b926thrust24THRUST_300001_SM_1000_NS6system6detail10sequential3seqE
	.align		8
        /*0150*/ 	.dword	_ZN34_INTERNAL_8a3dc5ae_4_k_cu_108d9b926thrust24THRUST_300001_SM_1000_NS3seqE


//--------------------- .text._ZN3cub18CUB_300001_SM_10006detail11EmptyKernelIvEEvv --------------------------
	.section	.text._ZN3cub18CUB_300001_SM_10006detail11EmptyKernelIvEEvv,"ax",@progbits
	.align	128
        .global         _ZN3cub18CUB_300001_SM_10006detail11EmptyKernelIvEEvv
        .type           _ZN3cub18CUB_300001_SM_10006detail11EmptyKernelIvEEvv,@function
        .size           _ZN3cub18CUB_300001_SM_10006detail11EmptyKernelIvEEvv,(.L_x_3 - _ZN3cub18CUB_300001_SM_10006detail11EmptyKernelIvEEvv)
        .other          _ZN3cub18CUB_300001_SM_10006detail11EmptyKernelIvEEvv,@"STO_CUDA_ENTRY STV_DEFAULT"
_ZN3cub18CUB_300001_SM_10006detail11EmptyKernelIvEEvv:
.text._ZN3cub18CUB_300001_SM_10006detail11EmptyKernelIvEEvv:
[----:B------:R-:W-:Y:S01]  /*0000*/  LDC R1, c[0x0][0x37c] ;  /* 0x0000df00ff017b82 */ /* 0x000fe20000000800 */
[----:B------:R-:W-:Y:S05]  /*0010*/  EXIT ;  /* 0x000000000000794d */ /* 0x000fea0003800000 */
.L_x_0:
[----:B------:R-:W-:-:S00]  /*0020*/  BRA `(.L_x_0) ;  /* 0xfffffffc00fc7947 */ /* 0x000fc0000383ffff */
[----:B------:R-:W-:-:S00]  /*0030*/  NOP ;  /* 0x0000000000007918 */ /* 0x000fc00000000000 */
        /* <DEDUP_REMOVED lines=12> */
.L_x_3:


//--------------------- .text._Z11rungeKutta4PdS_idPS_ --------------------------
	.section	.text._Z11rungeKutta4PdS_idPS_,"ax",@progbits
	.align	128
        .global         _Z11rungeKutta4PdS_idPS_
        .type           _Z11rungeKutta4PdS_idPS_,@function
        .size           _Z11rungeKutta4PdS_idPS_,(.L_x_4 - _Z11rungeKutta4PdS_idPS_)
        .other          _Z11rungeKutta4PdS_idPS_,@"STO_CUDA_ENTRY STV_DEFAULT"
_Z11rungeKutta4PdS_idPS_:
.text._Z11rungeKutta4PdS_idPS_:
[----:B------:R-:W-:Y:S01]  /*0000*/  LDC R1, c[0x0][0x37c] ;  /* 0x0000df00ff017b82 */ /* 0x000fe20000000800 */
[----:B------:R-:W0:Y:S07]  /*0010*/  S2R R0, SR_TID.X ;  /* 0x0000000000007919 */ /* 0x000e2e0000002100 */
[----:B------:R-:W0:Y:S01]  /*0020*/  LDC.64 R6, c[0x0][0x388] ;  /* 0x0000e200ff067b82 */ /* 0x000e220000000a00 */
[----:B------:R-:W1:Y:S07]  /*0030*/  LDCU.64 UR8, c[0x0][0x358] ;  /* 0x00006b00ff0877ac */ /* 0x000e6e0008000a00 */
[----:B------:R-:W2:Y:S08]  /*0040*/  LDC.64 R4, c[0x0][0x380] ;  /* 0x0000e000ff047b82 */ /* 0x000eb00000000a00 */
[----:B------:R-:W3:Y:S08]  /*0050*/  LDC.64 R8, c[0x0][0x3a0] ;  /* 0x0000e800ff087b82 */ /* 0x000ef00000000a00 */
[----:B------:R-:W4:Y:S01]  /*0060*/  S2UR UR5, SR_CgaCtaId ;  /* 0x00000000000579c3 */ /* 0x000f220000008800 */
[----:B0-----:R-:W-:-:S07]  /*0070*/  IMAD.WIDE.U32 R6, R0, 0x8, R6 ;  /* 0x0000000800067825 */ /* 0x001fce00078e0006 */
[----:B------:R-:W0:Y:S01]  /*0080*/  LDC R12, c[0x0][0x390] ;  /* 0x0000e400ff0c7b82 */ /* 0x000e220000000800 */
[----:B--2---:R-:W-:Y:S01]  /*0090*/  IMAD.WIDE.U32 R4, R0, 0x8, R4 ;  /* 0x0000000800047825 */ /* 0x004fe200078e0004 */
[----:B-1----:R-:W2:Y:S04]  /*00a0*/  LDG.E.64 R6, desc[UR8][R6.64] ;  /* 0x0000000806067981 */ /* 0x002ea8000c1e1b00 */
[----:B---3--:R-:W3:Y:S04]  /*00b0*/  LDG.E.64 R8, desc[UR8][R8.64] ;  /* 0x0000000808087981 */ /* 0x008ee8000c1e1b00 */
[----:B------:R-:W5:Y:S01]  /*00c0*/  LDG.E.64 R4, desc[UR8][R4.64] ;  /* 0x0000000804047981 */ /* 0x000f62000c1e1b00 */
[----:B------:R-:W-:-:S02]  /*00d0*/  UMOV UR4, 0x400 ;  /* 0x0000040000047882 */ /* 0x000fc40000000000 */
[----:B----4-:R-:W-:-:S06]  /*00e0*/  ULEA UR4, UR5, UR4, 0x18 ;  /* 0x0000000405047291 */ /* 0x010fcc000f8ec0ff */
[----:B------:R-:W-:Y:S02]  /*00f0*/  LEA R2, R0, UR4, 0x3 ;  /* 0x0000000400027c11 */ /* 0x000fe4000f8e18ff */
[----:B0-----:R-:W-:-:S04]  /*0100*/  ISETP.GE.AND P0, PT, R12, 0x2, PT ;  /* 0x000000020c00780c */ /* 0x001fc80003f06270 */
[C---:B------:R-:W-:Y:S01]  /*0110*/  ISETP.NE.OR P0, PT, R0.reuse, RZ, !P0 ;  /* 0x000000ff0000720c */ /* 0x040fe20004705670 */
[----:B---3--:R-:W-:Y:S01]  /*0120*/  IMAD.WIDE.U32 R10, R0, 0x8, R8 ;  /* 0x00000008000a7825 */ /* 0x008fe200078e0008 */
[----:B--2---:R0:W-:Y:S04]  /*0130*/  STS.64 [R2+0x100], R6 ;  /* 0x0001000602007388 */ /* 0x0041e80000000a00 */
[----:B-----5:R0:W-:Y:S04]  /*0140*/  STS.64 [R2], R4 ;  /* 0x0000000402007388 */ /* 0x0201e80000000a00 */
[----:B------:R0:W-:Y:S01]  /*0150*/  STG.E.64 desc[UR8][R10.64], R4 ;  /* 0x000000040a007986 */ /* 0x0001e2000c101b08 */
[----:B------:R-:W-:Y:S06]  /*0160*/  BAR.SYNC.DEFER_BLOCKING 0x0 ;  /* 0x0000000000007b1d */ /* 0x000fec0000010000 */
[----:B------:R-:W-:Y:S05]  /*0170*/  @P0 EXIT ;  /* 0x000000000000094d */ /* 0x000fea0003800000 */
[----:B------:R-:W1:Y:S01]  /*0180*/  LDCU.64 UR6, c[0x0][0x3a0] ;  /* 0x00007400ff0677ac */ /* 0x000e620008000a00 */
[----:B------:R-:W-:Y:S01]  /*0190*/  IMAD.MOV R12, RZ, RZ, -R12 ;  /* 0x000000ffff0c7224 */ /* 0x000fe200078e0a0c */
[----:B------:R-:W2:Y:S01]  /*01a0*/  LDCU.64 UR10, c[0x0][0x398] ;  /* 0x00007300ff0a77ac */ /* 0x000ea20008000a00 */
[----:B-1----:R-:W-:-:S04]  /*01b0*/  UIADD3 UR5, UP0, UPT, UR6, 0x8, URZ ;  /* 0x0000000806057890 */ /* 0x002fc8000ff1e0ff */
[----:B------:R-:W-:Y:S02]  /*01c0*/  UIADD3.X UR6, UPT, UPT, URZ, UR7, URZ, UP0, !UPT ;  /* 0x00000007ff067290 */ /* 0x000fe400087fe4ff */
[----:B------:R-:W-:-:S04]  /*01d0*/  IMAD.U32 R14, RZ, RZ, UR5 ;  /* 0x00000005ff0e7e24 */ /* 0x000fc8000f8e00ff */
[----:B--2---:R-:W-:-:S07]  /*01e0*/  MOV R3, UR6 ;  /* 0x0000000600037c02 */ /* 0x004fce0008000f00 */
.L_x_1:
[----:B------:R-:W-:Y:S01]  /*01f0*/  LDS.64 R18, [UR4+0x20] ;  /* 0x00002004ff127984 */ /* 0x000fe20008000a00 */
[----:B------:R-:W-:-:S03]  /*0200*/  IMAD.MOV.U32 R15, RZ, RZ, R3 ;  /* 0x000000ffff0f7224 */ /* 0x000fc600078e0003 */
[----:B01----:R-:W-:Y:S04]  /*0210*/  LDS.128 R4, [UR4+0x100] ;  /* 0x00010004ff047984 */ /* 0x003fe80008000c00 */
[----:B------:R-:W0:Y:S04]  /*0220*/  LDS.128 R8, [UR4+0x10] ;  /* 0x00001004ff087984 */ /* 0x000e280008000c00 */
[----:B------:R-:W1:Y:S01]  /*0230*/  LDS.64 R16, [UR4] ;  /* 0x00000004ff107984 */ /* 0x000e620008000a00 */
[----:B0-----:R-:W-:Y:S02]  /*0240*/  DFMA R6, R8, R6, R18 ;  /* 0x000000060806722b */ /* 0x001fe40000000012 */
[----:B-1----:R-:W-:-:S06]  /*0250*/  DMUL R4, R4, R16 ;  /* 0x0000001004047228 */ /* 0x002fcc0000000000 */
[----:B------:R-:W-:-:S08]  /*0260*/  DADD R6, R6, R10 ;  /* 0x0000000006067229 */ /* 0x000fd0000000000a */
[----:B------:R-:W-:-:S08]  /*0270*/  DMUL R4, R4, R6 ;  /* 0x0000000604047228 */ /* 0x000fd00000000000 */
[----:B------:R-:W-:-:S08]  /*0280*/  DMUL R4, R4, UR10 ;  /* 0x0000000a04047c28 */ /* 0x000fd00008000000 */
[----:B------:R-:W-:-:S08]  /*0290*/  DMUL R4, R4, 0.5 ;  /* 0x3fe0000004047828 */ /* 0x000fd00000000000 */
[----:B------:R-:W-:-:S07]  /*02a0*/  DFMA R18, R4, -0.5, R16 ;  /* 0xbfe000000412782b */ /* 0x000fce0000000010 */
[----:B------:R-:W-:Y:S01]  /*02b0*/  STS.64 [UR4+0x40], R18 ;  /* 0x00004012ff007988 */ /* 0x000fe20008000a04 */
[----:B------:R-:W-:Y:S06]  /*02c0*/  BAR.SYNC.DEFER_BLOCKING 0x0 ;  /* 0x0000000000007b1d */ /* 0x000fec0000010000 */
[----:B------:R-:W-:Y:S04]  /*02d0*/  LDS.64 R20, [UR4+0x60] ;  /* 0x00006004ff147984 */ /* 0x000fe80008000a00 */
[----:B------:R-:W-:Y:S04]  /*02e0*/  LDS.128 R4, [UR4+0x100] ;  /* 0x00010004ff047984 */ /* 0x000fe80008000c00 */
[----:B------:R-:W0:Y:S04]  /*02f0*/  LDS.128 R8, [UR4+0x50] ;  /* 0x00005004ff087984 */ /* 0x000e280008000c00 */
[----:B------:R-:W1:Y:S01]  /*0300*/  LDS.64 R16, [UR4+0x40] ;  /* 0x00004004ff107984 */ /* 0x000e620008000a00 */
[----:B0-----:R-:W-:-:S02]  /*0310*/  DFMA R6, R8, R6, R20 ;  /* 0x000000060806722b */ /* 0x001fc40000000014 */
        /* <DEDUP_REMOVED lines=17> */
[----:B------:R-:W-:-:S07]  /*0430*/  DFMA R4, R4, -0.5, R16 ;  /* 0xbfe000000404782b */ /* 0x000fce0000000010 */
[----:B------:R1:W-:Y:S01]  /*0440*/  STS.64 [UR4+0xc0], R4 ;  /* 0x0000c004ff007988 */ /* 0x0003e20008000a04 */
[----:B------:R-:W-:Y:S06]  /*0450*/  BAR.SYNC.DEFER_BLOCKING 0x0 ;  /* 0x0000000000007b1d */ /* 0x000fec0000010000 */
[----:B------:R-:W2:Y:S01]  /*0460*/  LDG.E.64 R6, desc[UR8][R14.64] ;  /* 0x000000080e067981 */ /* 0x000ea2000c1e1b00 */
[----:B------:R-:W-:Y:S01]  /*0470*/  MOV R10, 0x0 ;  /* 0x00000000000a7802 */ /* 0x000fe20000000f00 */
[----:B------:R-:W-:Y:S02]  /*0480*/  IMAD.MOV.U32 R11, RZ, RZ, 0x7ff80000 ;  /* 0x7ff80000ff0b7424 */ /* 0x000fe400078e00ff */
[----:B--2---:R-:W-:-:S05]  /*0490*/  IMAD.WIDE.U32 R6, R0, 0x8, R6 ;  /* 0x0000000800067825 */ /* 0x004fca00078e0006 */
[----:B------:R1:W-:Y:S04]  /*04a0*/  STG.E.64 desc[UR8][R6.64], R10 ;  /* 0x0000000a06007986 */ /* 0x0003e8000c101b08 */
[----:B------:R-:W2:Y:S01]  /*04b0*/  LDG.E.64 R8, desc[UR8][R14.64] ;  /* 0x000000080e087981 */ /* 0x000ea2000c1e1b00 */
[----:B------:R-:W-:-:S04]  /*04c0*/  IADD3 R12, PT, PT, R12, 0x1, RZ ;  /* 0x000000010c0c7810 */ /* 0x000fc80007ffe0ff */
[----:B------:R-:W-:Y:S01]  /*04d0*/  ISETP.NE.AND P0, PT, R12, -0x1, PT ;  /* 0xffffffff0c00780c */ /* 0x000fe20003f05270 */
[----:B--2---:R-:W-:-:S06]  /*04e0*/  IMAD.WIDE.U32 R8, R0, 0x8, R8 ;  /* 0x0000000800087825 */ /* 0x004fcc00078e0008 */
[----:B------:R-:W2:Y:S01]  /*04f0*/  LDG.E.64 R8, desc[UR8][R8.64] ;  /* 0x0000000808087981 */ /* 0x000ea2000c1e1b00 */
[----:B------:R-:W-:-:S04]  /*0500*/  IADD3 R14, P1, PT, R14, 0x8, RZ ;  /* 0x000000080e0e7810 */ /* 0x000fc80007f3e0ff */
[----:B------:R-:W-:Y:S01]  /*0510*/  IADD3.X R3, PT, PT, RZ, R15, RZ, P1, !PT ;  /* 0x0000000fff037210 */ /* 0x000fe20000ffe4ff */
[----:B--2---:R1:W-:Y:S01]  /*0520*/  STS.64 [R2], R8 ;  /* 0x0000000802007388 */ /* 0x0043e20000000a00 */
[----:B------:R-:W-:Y:S06]  /*0530*/  BAR.SYNC.DEFER_BLOCKING 0x0 ;  /* 0x0000000000007b1d */ /* 0x000fec0000010000 */
[----:B------:R-:W-:Y:S05]  /*0540*/  @P0 BRA `(.L_x_1) ;  /* 0xfffffffc00280947 */ /* 0x000fea000383ffff */
[----:B------:R-:W-:Y:S05]  /*0550*/  EXIT ;  /* 0x000000000000794d */ /* 0x000fea0003800000 */
.L_x_2:
        /* <DEDUP_REMOVED lines=10> */
.L_x_4:


//--------------------- .nv.shared.reserved.0     --------------------------
	.section	.nv.shared.reserved.0,"aw",@nobits
	.weak		__nv_reservedSMEM_offset_0_alias
	.size		__nv_reservedSMEM_offset_0_alias, 0, 64
	.other		__nv_reservedSMEM_offset_0_alias,@"STO_CUDA_RESERVED_SHARED STV_DEFAULT"
__nv_reservedSMEM_offset_0_alias:
	.zero		0
	.zero		64


//--------------------- .nv.global                --------------------------
	.section	.nv.global,"aw",@nobits
.nv.global:
	.type		_ZN34_INTERNAL_8a3dc5ae_4_k_cu_108d9b926thrust24THRUST_300001_SM_1000_NS3seqE,@object
	.size		_ZN34_INTERNAL_8a3dc5ae_4_k_cu_108d9b926thrust24THRUST_300001_SM_1000_NS3seqE,(_ZN34_INTERNAL_8a3dc5ae_4_k_cu_108d9b924cuda3std3__48in_placeE - _ZN34_INTERNAL_8a3dc5ae_4_k_cu_108d9b926thrust24THRUST_300001_SM_1000_NS3seqE)
_ZN34_INTERNAL_8a3dc5ae_4_k_cu_108d9b926thrust24THRUST_300001_SM_1000_NS3seqE:
	.zero		1
	.type		_ZN34_INTERNAL_8a3dc5ae_4_k_cu_108d9b924cuda3std3__48in_placeE,@object
	.size		_ZN34_INTERNAL_8a3dc5ae_4_k_cu_108d9b924cuda3std3__48in_placeE,(_ZN34_INTERNAL_8a3dc5ae_4_k_cu_108d9b924cuda3std6ranges3__45__cpo4sizeE - _ZN34_INTERNAL_8a3dc5ae_4_k_cu_108d9b924cuda3std3__48in_placeE)
_ZN34_INTERNAL_8a3dc5ae_4_k_cu_108d9b924cuda3std3__48in_placeE:
	.zero		1
	.type		_ZN34_INTERNAL_8a3dc5ae_4_k_cu_108d9b924cuda3std6ranges3__45__cpo4sizeE,@object
	.size		_ZN34_INTERNAL_8a3dc5ae_4_k_cu_108d9b924cuda3std6ranges3__45__cpo4sizeE,(_ZN34_INTERNAL_8a3dc5ae_4_k_cu_108d9b926thrust24THRUST_300001_SM_1000_NS12placeholders2_6E - _ZN34_INTERNAL_8a3dc5ae_4_k_cu_108d9b924cuda3std6ranges3__45__cpo4sizeE)
_ZN34_INTERNAL_8a3dc5ae_4_k_cu_108d9b924cuda3std6ranges3__45__cpo4sizeE:
	.zero		1
	.type		_ZN34_INTERNAL_8a3dc5ae_4_k_cu_108d9b926thrust24THRUST_300001_SM_1000_NS12placeholders2_6E,@object
	.size		_ZN34_INTERNAL_8a3dc5ae_4_k_cu_108d9b926thrust24THRUST_300001_SM_1000_NS12placeholders2_6E,(_ZN34_INTERNAL_8a3dc5ae_4_k_cu_108d9b924cuda3std3__45__cpo6cbeginE - _ZN34_INTERNAL_8a3dc5ae_4_k_cu_108d9b926thrust24THRUST_300001_SM_1000_NS12placeholders2_6E)
_ZN34_INTERNAL_8a3dc5ae_4_k_cu_108d9b926thrust24THRUST_300001_SM_1000_NS12placeholders2_6E:
	.zero		1
	.type		_ZN34_INTERNAL_8a3dc5ae_4_k_cu_108d9b924cuda3std3__45__cpo6cbeginE,@object
	.size		_ZN34_INTERNAL_8a3dc5ae_4_k_cu_108d9b924cuda3std3__45__cpo6cbeginE,(_ZN34_INTERNAL_8a3dc5ae_4_k_cu_108d9b924cuda3std6ranges3__45__cpo3endE - _ZN34_INTERNAL_8a3dc5ae_4_k_cu_108d9b924cuda3std3__45__cpo6cbeginE)
_ZN34_INTERNAL_8a3dc5ae_4_k_cu_108d9b924cuda3std3__45__cpo6cbeginE:
	.zero		1
	.type		_ZN34_INTERNAL_8a3dc5ae_4_k_cu_108d9b924cuda3std6ranges3__45__cpo3endE,@object
	.size		_ZN34_INTERNAL_8a3dc5ae_4_k_cu_108d9b924cuda3std6ranges3__45__cpo3endE,(_ZN34_INTERNAL_8a3dc5ae_4_k_cu_108d9b926thrust24THRUST_300001_SM_1000_NS12placeholders3_10E - _ZN34_INTERNAL_8a3dc5ae_4_k_cu_108d9b924cuda3std6ranges3__45__cpo3endE)
_ZN34_INTERNAL_8a3dc5ae_4_k_cu_108d9b924cuda3std6ranges3__45__cpo3endE:
	.zero		1
	.type		_ZN34_INTERNAL_8a3dc5ae_4_k_cu_108d9b926thrust24THRUST_300001_SM_1000_NS12placeholders3_10E,@object
	.size		_ZN34_INTERNAL_8a3dc5ae_4_k_cu_108d9b926thrust24THRUST_300001_SM_1000_NS12placeholders3_10E,(_ZN34_INTERNAL_8a3dc5ae_4_k_cu_108d9b924cuda3std3__45__cpo7crbeginE - _ZN34_INTERNAL_8a3dc5ae_4_k_cu_108d9b926thrust24THRUST_300001_SM_1000_NS12placeholders3_10E)
_ZN34_INTERNAL_8a3dc5ae_4_k_cu_108d9b926thrust24THRUST_300001_SM_1000_NS12placeholders3_10E:
	.zero		1
	.type		_ZN34_INTERNAL_8a3dc5ae_4_k_cu_108d9b924cuda3std3__45__cpo7crbeginE,@object
	.size		_ZN34_INTERNAL_8a3dc5ae_4_k_cu_108d9b924cuda3std3__45__cpo7crbeginE,(_ZN34_INTERNAL_8a3dc5ae_4_k_cu_108d9b924cuda3std6ranges3__45__cpo4nextE - _ZN34_INTERNAL_8a3dc5ae_4_k_cu_108d9b924cuda3std3__45__cpo7crbeginE)
_ZN34_INTERNAL_8a3dc5ae_4_k_cu_108d9b924cuda3std3__45__cpo7crbeginE:
	.zero		1
	.type		_ZN34_INTERNAL_8a3dc5ae_4_k_cu_108d9b924cuda3std6ranges3__45__cpo4nextE,@object
	.size		_ZN34_INTERNAL_8a3dc5ae_4_k_cu_108d9b924cuda3std6ranges3__45__cpo4nextE,(_ZN34_INTERNAL_8a3dc5ae_4_k_cu_108d9b924cuda3std6ranges3__45__cpo4swapE - _ZN34_INTERNAL_8a3dc5ae_4_k_cu_108d9b924cuda3std6ranges3__45__cpo4nextE)
_ZN34_INTERNAL_8a3dc5ae_4_k_cu_108d9b924cuda3std6ranges3__45__cpo4nextE:
	.zero		1
	.type		_ZN34_INTERNAL_8a3dc5ae_4_k_cu_108d9b924cuda3std6ranges3__45__cpo4swapE,@object
	.size		_ZN34_INTERNAL_8a3dc5ae_4_k_cu_108d9b924cuda3std6ranges3__45__cpo4swapE,(_ZN34_INTERNAL_8a3dc5ae_4_k_cu_108d9b926thrust24THRUST_300001_SM_1000_NS12placeholders2_2E - _ZN34_INTERNAL_8a3dc5ae_4_k_cu_108d9b924cuda3std6ranges3__45__cpo4swapE)
_ZN34_INTERNAL_8a3dc5ae_4_k_cu_108d9b924cuda3std6ranges3__45__cpo4swapE:
	.zero		1
	.type		_ZN34_INTERNAL_8a3dc5ae_4_k_cu_108d9b926thrust24THRUST_300001_SM_1000_NS12placeholders2_2E,@object
	.size		_ZN34_INTERNAL_8a3dc5ae_4_k_cu_108d9b926thrust24THRUST_300001_SM_1000_NS12placeholders2_2E,(_ZN34_INTERNAL_8a3dc5ae_4_k_cu_108d9b926thrust24THRUST_300001_SM_1000_NS8cuda_cub10par_nosyncE - _ZN34_INTERNAL_8a3dc5ae_4_k_cu_108d9b926thrust24THRUST_300001_SM_1000_NS12placeholders2_2E)
_ZN34_INTERNAL_8a3dc5ae_4_k_cu_108d9b926thrust24THRUST_300001_SM_1000_NS12placeholders2_2E:
	.zero		1
	.type		_ZN34_INTERNAL_8a3dc5ae_4_k_cu_108d9b926thrust24THRUST_300001_SM_1000_NS8cuda_cub10par_nosyncE,@object
	.size		_ZN34_INTERNAL_8a3dc5ae_4_k_cu_108d9b926thrust24THRUST_300001_SM_1000_NS8cuda_cub10par_nosyncE,(_ZN34_INTERNAL_8a3dc5ae_4_k_cu_108d9b924cuda3std3__436_GLOBAL__N__8a3dc5ae_4_k_cu_108d9b926ignoreE - _ZN34_INTERNAL_8a3dc5ae_4_k_cu_108d9b926thrust24THRUST_300001_SM_1000_NS8cuda_cub10par_nosyncE)
_ZN34_INTERNAL_8a3dc5ae_4_k_cu_108d9b926thrust24THRUST_300001_SM_1000_NS8cuda_cub10par_nosyncE:
	.zero		1
	.type		_ZN34_INTERNAL_8a3dc5ae_4_k_cu_108d9b924cuda3std3__436_GLOBAL__N__8a3dc5ae_4_k_cu_108d9b926ignoreE,@object
	.size		_ZN34_INTERNAL_8a3dc5ae_4_k_cu_108d9b924cuda3std3__436_GLOBAL__N__8a3dc5ae_4_k_cu_108d9b926ignoreE,(_ZN34_INTERNAL_8a3dc5ae_4_k_cu_108d9b924cuda3std6ranges3__45__cpo4dataE - _ZN34_INTERNAL_8a3dc5ae_4_k_cu_108d9b924cuda3std3__436_GLOBAL__N__8a3dc5ae_4_k_cu_108d9b926ignoreE)
_ZN34_INTERNAL_8a3dc5ae_4_k_cu_108d9b924cuda3std3__436_GLOBAL__N__8a3dc5ae_4_k_cu_108d9b926ignoreE:
	.zero		1
	.type		_ZN34_INTERNAL_8a3dc5ae_4_k_cu_108d9b924cuda3std6ranges3__45__cpo4dataE,@object
	.size		_ZN34_INTERNAL_8a3dc5ae_4_k_cu_108d9b924cuda3std6ranges3__45__cpo4dataE,(_ZN34_INTERNAL_8a3dc5ae_4_k_cu_108d9b926thrust24THRUST_300001_SM_1000_NS12placeholders2_4E - _ZN34_INTERNAL_8a3dc5ae_4_k_cu_108d9b924cuda3std6ranges3__45__cpo4dataE)
_ZN34_INTERNAL_8a3dc5ae_4_k_cu_108d9b924cuda3std6ranges3__45__cpo4dataE:
	.zero		1
	.type		_ZN34_INTERNAL_8a3dc5ae_4_k_cu_108d9b926thrust24THRUST_300001_SM_1000_NS12placeholders2_4E,@object
	.size		_ZN34_INTERNAL_8a3dc5ae_4_k_cu_108d9b926thrust24THRUST_300001_SM_1000_NS12placeholders2_4E,(_ZN34_INTERNAL_8a3dc5ae_4_k_cu_108d9b924cuda3std3__45__cpo5beginE - _ZN34_INTERNAL_8a3dc5ae_4_k_cu_108d9b926thrust24THRUST_300001_SM_1000_NS12placeholders2_4E)
_ZN34_INTERNAL_8a3dc5ae_4_k_cu_108d9b926thrust24THRUST_300001_SM_1000_NS12placeholders2_4E:
	.zero		1
	.type		_ZN34_INTERNAL_8a3dc5ae_4_k_cu_108d9b924cuda3std3__45__cpo5beginE,@object
	.size		_ZN34_INTERNAL_8a3dc5ae_4_k_cu_108d9b924cuda3std3__45__cpo5beginE,(_ZN34_INTERNAL_8a3dc5ae_4_k_cu_108d9b924cuda3std6ranges3__45__cpo7advanceE - _ZN34_INTERNAL_8a3dc5ae_4_k_cu_108d9b924cuda3std3__45__cpo5beginE)
_ZN34_INTERNAL_8a3dc5ae_4_k_cu_108d9b924cuda3std3__45__cpo5beginE:
	.zero		1
	.type		_ZN34_INTERNAL_8a3dc5ae_4_k_cu_108d9b924cuda3std6ranges3__45__cpo7advanceE,@object
	.size		_ZN34_INTERNAL_8a3dc5ae_4_k_cu_108d9b924cuda3std6ranges3__45__cpo7advanceE,(_ZN34_INTERNAL_8a3dc5ae_4_k_cu_108d9b926thrust24THRUST_300001_SM_1000_NS12placeholders2_8E - _ZN34_INTERNAL_8a3dc5ae_4_k_cu_108d9b924cuda3std6ranges3__45__cpo7advanceE)
_ZN34_INTERNAL_8a3dc5ae_4_k_cu_108d9b924cuda3std6ranges3__45__cpo7advanceE:
	.zero		1
	.type		_ZN34_INTERNAL_8a3dc5ae_4_k_cu_108d9b926thrust24THRUST_300001_SM_1000_NS12placeholders2_8E,@object
	.size		_ZN34_INTERNAL_8a3dc5ae_4_k_cu_108d9b926thrust24THRUST_300001_SM_1000_NS12placeholders2_8E,(_ZN34_INTERNAL_8a3dc5ae_4_k_cu_108d9b924cuda3std3__45__cpo6rbeginE - _ZN34_INTERNAL_8a3dc5ae_4_k_cu_108d9b926thrust24THRUST_300001_SM_1000_NS12placeholders2_8E)
_ZN34_INTERNAL_8a3dc5ae_4_k_cu_108d9b926thrust24THRUST_300001_SM_1000_NS12placeholders2_8E:
	.zero		1
	.type		_ZN34_INTERNAL_8a3dc5ae_4_k_cu_108d9b924cuda3std3__45__cpo6rbeginE,@object
	.size		_ZN34_INTERNAL_8a3dc5ae_4_k_cu_108d9b924cuda3std3__45__cpo6rbeginE,(_ZN34_INTERNAL_8a3dc5ae_4_k_cu_108d9b924cuda3std6ranges3__45__cpo4cendE - _ZN34_INTERNAL_8a3dc5ae_4_k_cu_108d9b924cuda3std3__45__cpo6rbeginE)
_ZN34_INTERNAL_8a3dc5ae_4_k_cu_108d9b924cuda3std3__45__cpo6rbeginE:
	.zero		1
	.type		_ZN34_INTERNAL_8a3dc5ae_4_k_cu_108d9b924cuda3std6ranges3__45__cpo4cendE,@object
	.size		_ZN34_INTERNAL_8a3dc5ae_4_k_cu_108d9b924cuda3std6ranges3__45__cpo4cendE,(_ZN34_INTERNAL_8a3dc5ae_4_k_cu_108d9b924cuda3std3__47nulloptE - _ZN34_INTERNAL_8a3dc5ae_4_k_cu_108d9b924cuda3std6ranges3__45__cpo4cendE)
_ZN34_INTERNAL_8a3dc5ae_4_k_cu_108d9b924cuda3std6ranges3__45__cpo4cendE:
	.zero		1
	.type		_ZN34_INTERNAL_8a3dc5ae_4_k_cu_108d9b924cuda3std3__47nulloptE,@object
	.size		_ZN34_INTERNAL_8a3dc5ae_4_k_cu_108d9b924cuda3std3__47nulloptE,(_ZN34_INTERNAL_8a3dc5ae_4_k_cu_108d9b924cuda3std6ranges3__45__cpo8distanceE - _ZN34_INTERNAL_8a3dc5ae_4_k_cu_108d9b924cuda3std3__47nulloptE)
_ZN34_INTERNAL_8a3dc5ae_4_k_cu_108d9b924cuda3std3__47nulloptE:
	.zero		1
	.type		_ZN34_INTERNAL_8a3dc5ae_4_k_cu_108d9b924cuda3std6ranges3__45__cpo8distanceE,@object
	.size		_ZN34_INTERNAL_8a3dc5ae_4_k_cu_108d9b924cuda3std6ranges3__45__cpo8distanceE,(_ZN34_INTERNAL_8a3dc5ae_4_k_cu_108d9b926thrust24THRUST_300001_SM_1000_NS6system6detail10sequential3seqE - _ZN34_INTERNAL_8a3dc5ae_4_k_cu_108d9b924cuda3std6ranges3__45__cpo8distanceE)
_ZN34_INTERNAL_8a3dc5ae_4_k_cu_108d9b924cuda3std6ranges3__45__cpo8distanceE:
	.zero		1
	.type		_ZN34_INTERNAL_8a3dc5ae_4_k_cu_108d9b926thrust24THRUST_300001_SM_1000_NS6system6detail10sequential3seqE,@object
	.size		_ZN34_INTERNAL_8a3dc5ae_4_k_cu_108d9b926thrust24THRUST_300001_SM_1000_NS6system6detail10sequential3seqE,(_ZN34_INTERNAL_8a3dc5ae_4_k_cu_108d9b924cuda3std3__419piecewise_constructE - _ZN34_INTERNAL_8a3dc5ae_4_k_cu_108d9b926thrust24THRUST_300001_SM_1000_NS6system6detail10sequential3seqE)
_ZN34_INTERNAL_8a3dc5ae_4_k_cu_108d9b926thrust24THRUST_300001_SM_1000_NS6system6detail10sequential3seqE:
	.zero		1
	.type		_ZN34_INTERNAL_8a3dc5ae_4_k_cu_108d9b924cuda3std3__419piecewise_constructE,@object
	.size		_ZN34_INTERNAL_8a3dc5ae_4_k_cu_108d9b924cuda3std3__419piecewise_constructE,(_ZN34_INTERNAL_8a3dc5ae_4_k_cu_108d9b924cuda3std6ranges3__45__cpo5cdataE - _ZN34_INTERNAL_8a3dc5ae_4_k_cu_108d9b924cuda3std3__419piecewise_constructE)
_ZN34_INTERNAL_8a3dc5ae_4_k_cu_108d9b924cuda3std3__419piecewise_constructE:
	.zero		1
	.type		_ZN34_INTERNAL_8a3dc5ae_4_k_cu_108d9b924cuda3std6ranges3__45__cpo5cdataE,@object
	.size		_ZN34_INTERNAL_8a3dc5ae_4_k_cu_108d9b924cuda3std6ranges3__45__cpo5cdataE,(_ZN34_INTERNAL_8a3dc5ae_4_k_cu_108d9b926thrust24THRUST_300001_SM_1000_NS12placeholders2_5E - _ZN34_INTERNAL_8a3dc5ae_4_k_cu_108d9b924cuda3std6ranges3__45__cpo5cdataE)
_ZN34_INTERNAL_8a3dc5ae_4_k_cu_108d9b924cuda3std6ranges3__45__cpo5cdataE:
	.zero		1
	.type		_ZN34_INTERNAL_8a3dc5ae_4_k_cu_108d9b926thrust24THRUST_300001_SM_1000_NS12placeholders2_5E,@object
	.size		_ZN34_INTERNAL_8a3dc5ae_4_k_cu_108d9b926thrust24THRUST_300001_SM_1000_NS12placeholders2_5E,(_ZN34_INTERNAL_8a3dc5ae_4_k_cu_108d9b924cuda3std3__45__cpo3endE - _ZN34_INTERNAL_8a3dc5ae_4_k_cu_108d9b926thrust24THRUST_300001_SM_1000_NS12placeholders2_5E)
_ZN34_INTERNAL_8a3dc5ae_4_k_cu_108d9b926thrust24THRUST_300001_SM_1000_NS12placeholders2_5E:
	.zero		1
	.type		_ZN34_INTERNAL_8a3dc5ae_4_k_cu_108d9b924cuda3std3__45__cpo3endE,@object
	.size		_ZN34_INTERNAL_8a3dc5ae_4_k_cu_108d9b924cuda3std3__45__cpo3endE,(_ZN34_INTERNAL_8a3dc5ae_4_k_cu_108d9b924cuda3std6ranges3__45__cpo5beginE - _ZN34_INTERNAL_8a3dc5ae_4_k_cu_108d9b924cuda3std3__45__cpo3endE)
_ZN34_INTERNAL_8a3dc5ae_4_k_cu_108d9b924cuda3std3__45__cpo3endE:
	.zero		1
	.type		_ZN34_INTERNAL_8a3dc5ae_4_k_cu_108d9b924cuda3std6ranges3__45__cpo5beginE,@object
	.size		_ZN34_INTERNAL_8a3dc5ae_4_k_cu_108d9b924cuda3std6ranges3__45__cpo5beginE,(_ZN34_INTERNAL_8a3dc5ae_4_k_cu_108d9b926thrust24THRUST_300001_SM_1000_NS12placeholders2_9E - _ZN34_INTERNAL_8a3dc5ae_4_k_cu_108d9b924cuda3std6ranges3__45__cpo5beginE)
_ZN34_INTERNAL_8a3dc5ae_4_k_cu_108d9b924cuda3std6ranges3__45__cpo5beginE:
	.zero		1
	.type		_ZN34_INTERNAL_8a3dc5ae_4_k_cu_108d9b926thrust24THRUST_300001_SM_1000_NS12placeholders2_9E,@object
	.size		_ZN34_INTERNAL_8a3dc5ae_4_k_cu_108d9b926thrust24THRUST_300001_SM_1000_NS12placeholders2_9E,(_ZN34_INTERNAL_8a3dc5ae_4_k_cu_108d9b924cuda3std3__45__cpo4rendE - _ZN34_INTERNAL_8a3dc5ae_4_k_cu_108d9b926thrust24THRUST_300001_SM_1000_NS12placeholders2_9E)
_ZN34_INTERNAL_8a3dc5ae_4_k_cu_108d9b926thrust24THRUST_300001_SM_1000_NS12placeholders2_9E:
	.zero		1
	.type		_ZN34_INTERNAL_8a3dc5ae_4_k_cu_108d9b924cuda3std3__45__cpo4rendE,@object
	.size		_ZN34_INTERNAL_8a3dc5ae_4_k_cu_108d9b924cuda3std3__45__cpo4rendE,(_ZN34_INTERNAL_8a3dc5ae_4_k_cu_108d9b924cuda3std6ranges3__45__cpo9iter_swapE - _ZN34_INTERNAL_8a3dc5ae_4_k_cu_108d9b924cuda3std3__45__cpo4rendE)
_ZN34_INTERNAL_8a3dc5ae_4_k_cu_108d9b924cuda3std3__45__cpo4rendE:
	.zero		1
	.type		_ZN34_INTERNAL_8a3dc5ae_4_k_cu_108d9b924cuda3std6ranges3__45__cpo9iter_swapE,@object
	.size		_ZN34_INTERNAL_8a3dc5ae_4_k_cu_108d9b924cuda3std6ranges3__45__cpo9iter_swapE,(_ZN34_INTERNAL_8a3dc5ae_4_k_cu_108d9b924cuda3std3__48unexpectE - _ZN34_INTERNAL_8a3dc5ae_4_k_cu_108d9b924cuda3std6ranges3__45__cpo9iter_swapE)
_ZN34_INTERNAL_8a3dc5ae_4_k_cu_108d9b924cuda3std6ranges3__45__cpo9iter_swapE:
	.zero		1
	.type		_ZN34_INTERNAL_8a3dc5ae_4_k_cu_108d9b924cuda3std3__48unexpectE,@object
	.size		_ZN34_INTERNAL_8a3dc5ae_4_k_cu_108d9b924cuda3std3__48unexpectE,(_ZN34_INTERNAL_8a3dc5ae_4_k_cu_108d9b926thrust24THRUST_300001_SM_1000_NS12placeholders2_1E - _ZN34_INTERNAL_8a3dc5ae_4_k_cu_108d9b924cuda3std3__48unexpectE)
_ZN34_INTERNAL_8a3dc5ae_4_k_cu_108d9b924cuda3std3__48unexpectE:
	.zero		1
	.type		_ZN34_INTERNAL_8a3dc5ae_4_k_cu_108d9b926thrust24THRUST_300001_SM_1000_NS12placeholders2_1E,@object
	.size		_ZN34_INTERNAL_8a3dc5ae_4_k_cu_108d9b926thrust24THRUST_300001_SM_1000_NS12placeholders2_1E,(_ZN34_INTERNAL_8a3dc5ae_4_k_cu_108d9b926thrust24THRUST_300001_SM_1000_NS12placeholders2_7E - _ZN34_INTERNAL_8a3dc5ae_4_k_cu_108d9b926thrust24THRUST_300001_SM_1000_NS12placeholders2_1E)
_ZN34_INTERNAL_8a3dc5ae_4_k_cu_108d9b926thrust24THRUST_300001_SM_1000_NS12placeholders2_1E:
	.zero		1
	.type		_ZN34_INTERNAL_8a3dc5ae_4_k_cu_108d9b926thrust24THRUST_300001_SM_1000_NS12placeholders2_7E,@object
	.size		_ZN34_INTERNAL_8a3dc5ae_4_k_cu_108d9b926thrust24THRUST_300001_SM_1000_NS12placeholders2_7E,(_ZN34_INTERNAL_8a3dc5ae_4_k_cu_108d9b924cuda3std3__45__cpo4cendE - _ZN34_INTERNAL_8a3dc5ae_4_k_cu_108d9b926thrust24THRUST_300001_SM_1000_NS12placeholders2_7E)
_ZN34_INTERNAL_8a3dc5ae_4_k_cu_108d9b926thrust24THRUST_300001_SM_1000_NS12placeholders2_7E:
	.zero		1
	.type		_ZN34_INTERNAL_8a3dc5ae_4_k_cu_108d9b924cuda3std3__45__cpo4cendE,@object
	.size		_ZN34_INTERNAL_8a3dc5ae_4_k_cu_108d9b924cuda3std3__45__cpo4cendE,(_ZN34_INTERNAL_8a3dc5ae_4_k_cu_108d9b924cuda3std6ranges3__45__cpo6cbeginE - _ZN34_INTERNAL_8a3dc5ae_4_k_cu_108d9b924cuda3std3__45__cpo4cendE)
_ZN34_INTERNAL_8a3dc5ae_4_k_cu_108d9b924cuda3std3__45__cpo4cendE:
	.zero		1
	.type		_ZN34_INTERNAL_8a3dc5ae_4_k_cu_108d9b924cuda3std6ranges3__45__cpo6cbeginE,@object
	.size		_ZN34_INTERNAL_8a3dc5ae_4_k_cu_108d9b924cuda3std6ranges3__45__cpo6cbeginE,(_ZN34_INTERNAL_8a3dc5ae_4_k_cu_108d9b924cuda3std3__420unreachable_sentinelE - _ZN34_INTERNAL_8a3dc5ae_4_k_cu_108d9b924cuda3std6ranges3__45__cpo6cbeginE)
_ZN34_INTERNAL_8a3dc5ae_4_k_cu_108d9b924cuda3std6ranges3__45__cpo6cbeginE:
	.zero		1
	.type		_ZN34_INTERNAL_8a3dc5ae_4_k_cu_108d9b924cuda3std3__420unreachable_sentinelE,@object
	.size		_ZN34_INTERNAL_8a3dc5ae_4_k_cu_108d9b924cuda3std3__420unreachable_sentinelE,(_ZN34_INTERNAL_8a3dc5ae_4_k_cu_108d9b924cuda3std6ranges3__45__cpo5ssizeE - _ZN34_INTERNAL_8a3dc5ae_4_k_cu_108d9b924cuda3std3__420unreachable_sentinelE)
_ZN34_INTERNAL_8a3dc5ae_4_k_cu_108d9b924cuda3std3__420unreachable_sentinelE:
	.zero		1
	.type		_ZN34_INTERNAL_8a3dc5ae_4_k_cu_108d9b924cuda3std6ranges3__45__cpo5ssizeE,@object
	.size		_ZN34_INTERNAL_8a3dc5ae_4_k_cu_108d9b924cuda3std6ranges3__45__cpo5ssizeE,(_ZN34_INTERNAL_8a3dc5ae_4_k_cu_108d9b926thrust24THRUST_300001_SM_1000_NS8cuda_cub3parE - _ZN34_INTERNAL_8a3dc5ae_4_k_cu_108d9b924cuda3std6ranges3__45__cpo5ssizeE)
_ZN34_INTERNAL_8a3dc5ae_4_k_cu_108d9b924cuda3std6ranges3__45__cpo5ssizeE:
	.zero		1
	.type		_ZN34_INTERNAL_8a3dc5ae_4_k_cu_108d9b926thrust24THRUST_300001_SM_1000_NS8cuda_cub3parE,@object
	.size		_ZN34_INTERNAL_8a3dc5ae_4_k_cu_108d9b926thrust24THRUST_300001_SM_1000_NS8cuda_cub3parE,(_ZN34_INTERNAL_8a3dc5ae_4_k_cu_108d9b924cuda3std3__45__cpo5crendE - _ZN34_INTERNAL_8a3dc5ae_4_k_cu_108d9b926thrust24THRUST_300001_SM_1000_NS8cuda_cub3parE)
_ZN34_INTERNAL_8a3dc5ae_4_k_cu_108d9b926thrust24THRUST_300001_SM_1000_NS8cuda_cub3parE:
	.zero		1
	.type		_ZN34_INTERNAL_8a3dc5ae_4_k_cu_108d9b924cuda3std3__45__cpo5crendE,@object
	.size		_ZN34_INTERNAL_8a3dc5ae_4_k_cu_108d9b924cuda3std3__45__cpo5crendE,(_ZN34_INTERNAL_8a3dc5ae_4_k_cu_108d9b924cuda3std6ranges3__45__cpo4prevE - _ZN34_INTERNAL_8a3dc5ae_4_k_cu_108d9b924cuda3std3__45__cpo5crendE)
_ZN34_INTERNAL_8a3dc5ae_4_k_cu_108d9b924cuda3std3__45__cpo5crendE:
	.zero		1
	.type		_ZN34_INTERNAL_8a3dc5ae_4_k_cu_108d9b924cuda3std6ranges3__45__cpo4prevE,@object
	.size		_ZN34_INTERNAL_8a3dc5ae_4_k_cu_108d9b924cuda3std6ranges3__45__cpo4prevE,(_ZN34_INTERNAL_8a3dc5ae_4_k_cu_108d9b924cuda3std6ranges3__45__cpo9iter_moveE - _ZN34_INTERNAL_8a3dc5ae_4_k_cu_108d9b924cuda3std6ranges3__45__cpo4prevE)
_ZN34_INTERNAL_8a3dc5ae_4_k_cu_108d9b924cuda3std6ranges3__45__cpo4prevE:
	.zero		1
	.type		_ZN34_INTERNAL_8a3dc5ae_4_k_cu_108d9b924cuda3std6ranges3__45__cpo9iter_moveE,@object
	.size		_ZN34_INTERNAL_8a3dc5ae_4_k_cu_108d9b924cuda3std6ranges3__45__cpo9iter_moveE,(_ZN34_INTERNAL_8a3dc5ae_4_k_cu_108d9b926thrust24THRUST_300001_SM_1000_NS12placeholders2_3E - _ZN34_INTERNAL_8a3dc5ae_4_k_cu_108d9b924cuda3std6ranges3__45__cpo9iter_moveE)
_ZN34_INTERNAL_8a3dc5ae_4_k_cu_108d9b924cuda3std6ranges3__45__cpo9iter_moveE:
	.zero		1
	.type		_ZN34_INTERNAL_8a3dc5ae_4_k_cu_108d9b926thrust24THRUST_300001_SM_1000_NS12placeholders2_3E,@object
	.size		_ZN34_INTERNAL_8a3dc5ae_4_k_cu_108d9b926thrust24THRUST_300001_SM_1000_NS12placeholders2_3E,(.L_31 - _ZN34_INTERNAL_8a3dc5ae_4_k_cu_108d9b926thrust24THRUST_300001_SM_1000_NS12placeholders2_3E)
_ZN34_INTERNAL_8a3dc5ae_4_k_cu_108d9b926thrust24THRUST_300001_SM_1000_NS12placeholders2_3E:
	.zero		1
.L_31:


//--------------------- .nv.shared._Z11rungeKutta4PdS_idPS_ --------------------------
	.section	.nv.shared._Z11rungeKutta4PdS_idPS_,"aw",@nobits
	.sectionflags	@""
	.align	8
.nv.shared._Z11rungeKutta4PdS_idPS_:
	.zero		1344


//--------------------- .nv.constant0._ZN3cub18CUB_300001_SM_10006detail11EmptyKernelIvEEvv --------------------------
	.section	.nv.constant0._ZN3cub18CUB_300001_SM_10006detail11EmptyKernelIvEEvv,"a",@progbits
	.sectionflags	@""
	.align	4
.nv.constant0._ZN3cub18CUB_300001_SM_10006detail11EmptyKernelIvEEvv:
	.zero		896


//--------------------- .nv.constant0._Z11rungeKutta4PdS_idPS_ --------------------------
	.section	.nv.constant0._Z11rungeKutta4PdS_idPS_,"a",@progbits
	.sectionflags	@""
	.align	4
.nv.constant0._Z11rungeKutta4PdS_idPS_:
	.zero		936


//--------------------- SYMBOLS --------------------------

	.type		.nv.reservedSmem.offset0,@object
	.size		.nv.reservedSmem.offset0,0x4
	.type		.nv.reservedSmem.cap,@object
	.size		.nv.reservedSmem.cap,0x4
